//
// Generated by NVIDIA NVVM Compiler
//
// Compiler Build ID: CL-36424714
// Cuda compilation tools, release 13.0, V13.0.88
// Based on NVVM 20.0.0
//

.version 9.0
.target sm_100
.address_size 64

	// .globl	_Z11Insert_ElemPViPiS1_S0_S1_

.visible .entry _Z11Insert_ElemPViPiS1_S0_S1_(
	.param .u64 .ptr .align 1 _Z11Insert_ElemPViPiS1_S0_S1__param_0,
	.param .u64 .ptr .align 1 _Z11Insert_ElemPViPiS1_S0_S1__param_1,
	.param .u64 .ptr .align 1 _Z11Insert_ElemPViPiS1_S0_S1__param_2,
	.param .u64 .ptr .align 1 _Z11Insert_ElemPViPiS1_S0_S1__param_3,
	.param .u64 .ptr .align 1 _Z11Insert_ElemPViPiS1_S0_S1__param_4
)
{
	.reg .pred 	%p<6>;
	.reg .b32 	%r<29>;
	.reg .b64 	%rd<25>;

	ld.param.u64 	%rd8, [_Z11Insert_ElemPViPiS1_S0_S1__param_0];
	ld.param.u64 	%rd6, [_Z11Insert_ElemPViPiS1_S0_S1__param_1];
	ld.param.u64 	%rd7, [_Z11Insert_ElemPViPiS1_S0_S1__param_2];
	ld.param.u64 	%rd9, [_Z11Insert_ElemPViPiS1_S0_S1__param_3];
	ld.param.u64 	%rd10, [_Z11Insert_ElemPViPiS1_S0_S1__param_4];
	cvta.to.global.u64 	%rd1, %rd9;
	cvta.to.global.u64 	%rd2, %rd8;
	cvta.to.global.u64 	%rd11, %rd10;
	mov.u32 	%r7, %ctaid.x;
	mov.u32 	%r8, %ntid.x;
	mov.u32 	%r9, %tid.x;
	mad.lo.s32 	%r1, %r7, %r8, %r9;
	ld.global.u32 	%r10, [%rd11];
	setp.ge.s32 	%p1, %r1, %r10;
	@%p1 bra 	$L__BB0_8;
	cvta.to.global.u64 	%rd12, %rd7;
	cvta.to.global.u64 	%rd13, %rd6;
	atom.global.inc.u32 	%r27, [%rd12], 1010;
	mul.wide.s32 	%rd14, %r1, 4;
	add.s64 	%rd15, %rd13, %rd14;
	ld.global.u32 	%r11, [%rd15];
	mul.wide.s32 	%rd16, %r27, 4;
	add.s64 	%rd17, %rd2, %rd16;
	st.volatile.global.u32 	[%rd17], %r11;
	setp.eq.s32 	%p2, %r27, 0;
	@%p2 bra 	$L__BB0_9;
	add.s32 	%r12, %r27, -1;
	shr.u32 	%r13, %r12, 31;
	add.s32 	%r14, %r12, %r13;
	shr.s32 	%r28, %r14, 1;
$L__BB0_3:
	mul.wide.s32 	%rd18, %r28, 4;
	add.s64 	%rd3, %rd1, %rd18;
	atom.relaxed.global.cas.b32 	%r15, [%rd3], 0, 1;
	setp.ne.s32 	%p3, %r15, 0;
	@%p3 bra 	$L__BB0_3;
	add.s64 	%rd4, %rd2, %rd18;
	ld.volatile.global.u32 	%r16, [%rd4];
	mul.wide.s32 	%rd20, %r27, 4;
	add.s64 	%rd5, %rd2, %rd20;
	ld.volatile.global.u32 	%r17, [%rd5];
	setp.le.s32 	%p4, %r16, %r17;
	@%p4 bra 	$L__BB0_7;
	ld.volatile.global.u32 	%r19, [%rd4];
	ld.volatile.global.u32 	%r20, [%rd5];
	st.volatile.global.u32 	[%rd4], %r20;
	st.volatile.global.u32 	[%rd5], %r19;
	membar.gl;
	add.s64 	%rd24, %rd1, %rd20;
	mov.b32 	%r21, 0;
	st.volatile.global.u32 	[%rd24], %r21;
	add.s32 	%r22, %r28, -1;
	shr.u32 	%r23, %r22, 31;
	add.s32 	%r24, %r22, %r23;
	shr.s32 	%r6, %r24, 1;
	setp.ne.s32 	%p5, %r28, 0;
	mov.u32 	%r27, %r28;
	mov.u32 	%r28, %r6;
	@%p5 bra 	$L__BB0_3;
	mov.b32 	%r25, 0;
	st.volatile.global.u32 	[%rd1], %r25;
	bra.uni 	$L__BB0_8;
$L__BB0_7:
	add.s64 	%rd22, %rd1, %rd20;
	mov.b32 	%r18, 0;
	st.volatile.global.u32 	[%rd22], %r18;
	st.volatile.global.u32 	[%rd3], %r18;
$L__BB0_8:
	ret;
$L__BB0_9:
	mov.b32 	%r26, 0;
	st.volatile.global.u32 	[%rd1], %r26;
	bra.uni 	$L__BB0_8;

}
	// .globl	_Z10setLockVarPiS_S_
.visible .entry _Z10setLockVarPiS_S_(
	.param .u64 .ptr .align 1 _Z10setLockVarPiS_S__param_0,
	.param .u64 .ptr .align 1 _Z10setLockVarPiS_S__param_1,
	.param .u64 .ptr .align 1 _Z10setLockVarPiS_S__param_2
)
{
	.reg .pred 	%p<2>;
	.reg .b32 	%r<9>;
	.reg .b64 	%rd<9>;

	ld.param.u64 	%rd1, [_Z10setLockVarPiS_S__param_0];
	ld.param.u64 	%rd2, [_Z10setLockVarPiS_S__param_1];
	ld.param.u64 	%rd3, [_Z10setLockVarPiS_S__param_2];
	cvta.to.global.u64 	%rd4, %rd3;
	mov.u32 	%r2, %ctaid.x;
	mov.u32 	%r3, %ntid.x;
	mov.u32 	%r4, %tid.x;
	mad.lo.s32 	%r1, %r2, %r3, %r4;
	ld.global.u32 	%r5, [%rd4];
	setp.ge.s32 	%p1, %r1, %r5;
	@%p1 bra 	$L__BB1_2;
	cvta.to.global.u64 	%rd5, %rd1;
	cvta.to.global.u64 	%rd6, %rd2;
	ld.global.u32 	%r6, [%rd5];
	add.s32 	%r7, %r6, %r1;
	mul.wide.s32 	%rd7, %r7, 4;
	add.s64 	%rd8, %rd6, %rd7;
	mov.b32 	%r8, 1;
	st.global.u32 	[%rd8], %r8;
$L__BB1_2:
	ret;

}


// ===== COMPILED SASS (sm_100) =====

	.target	sm_100

	.elftype	@"ET_EXEC"


//--------------------- .note.nv.tkinfo           --------------------------
	.section	.note.nv.tkinfo,"",@"SHT_NOTE"
	.sectionflags	@"SHF_NOTE_NV_TKINFO"
	.tkinfo
        /*0018*/ 	.word	0x00000002
        /*0030*/ 	.string	""
        /*0030*/ 	.string	"ptxas"
        /*0030*/ 	.string	"Cuda compilation tools, release 13.0, V13.0.88"
        /*0030*/ 	.string	"Build cuda_13.0.r13.0/compiler.36424714_0"
        /*0030*/ 	.string	"-arch sm_100 -m 64 "



//--------------------- .note.nv.cuinfo           --------------------------
	.section	.note.nv.cuinfo,"",@"SHT_NOTE"
	.sectionflags	@"SHF_NOTE_NV_CUINFO"
        /*0018*/ 	.short	0x0002
        /*001a*/ 	.short	0x0064
        /*001c*/ 	.short	0x0082
	.zero		2


//--------------------- .nv.info                  --------------------------
	.section	.nv.info,"",@"SHT_CUDA_INFO"
	.align	4


	//----- nvinfo : EIATTR_REGCOUNT
	.align		4
        /*0000*/ 	.byte	0x04, 0x2f
        /*0002*/ 	.short	(.L_1 - .L_0)
	.align		4
.L_0:
        /*0004*/ 	.word	index@(_Z11Insert_ElemPViPiS1_S0_S1_)
        /*0008*/ 	.word	0x00000012


	//----- nvinfo : EIATTR_FRAME_SIZE
	.align		4
.L_1:
        /*000c*/ 	.byte	0x04, 0x11
        /*000e*/ 	.short	(.L_3 - .L_2)
	.align		4
.L_2:
        /*0010*/ 	.word	index@(_Z11Insert_ElemPViPiS1_S0_S1_)
        /*0014*/ 	.word	0x00000000


	//----- nvinfo : EIATTR_REGCOUNT
	.align		4
.L_3:
        /*0018*/ 	.byte	0x04, 0x2f
        /*001a*/ 	.short	(.L_5 - .L_4)
	.align		4
.L_4:
        /*001c*/ 	.word	index@(_Z10setLockVarPiS_S_)
        /*0020*/ 	.word	0x0000000c


	//----- nvinfo : EIATTR_FRAME_SIZE
	.align		4
.L_5:
        /*0024*/ 	.byte	0x04, 0x11
        /*0026*/ 	.short	(.L_7 - .L_6)
	.align		4
.L_6:
        /*0028*/ 	.word	index@(_Z10setLockVarPiS_S_)
        /*002c*/ 	.word	0x00000000


	//----- nvinfo : EIATTR_MIN_STACK_SIZE
	.align		4
.L_7:
        /*0030*/ 	.byte	0x04, 0x12
        /*0032*/ 	.short	(.L_9 - .L_8)
	.align		4
.L_8:
        /*0034*/ 	.word	index@(_Z10setLockVarPiS_S_)
        /*0038*/ 	.word	0x00000000


	//----- nvinfo : EIATTR_MIN_STACK_SIZE
	.align		4
.L_9:
        /*003c*/ 	.byte	0x04, 0x12
        /*003e*/ 	.short	(.L_11 - .L_10)
	.align		4
.L_10:
        /*0040*/ 	.word	index@(_Z11Insert_ElemPViPiS1_S0_S1_)
        /*0044*/ 	.word	0x00000000
.L_11:


//--------------------- .nv.compat                --------------------------
	.section	.nv.compat,"",@"SHT_CUDA_COMPAT_INFO"
	.align	4
        /*0000*/ 	.byte	0x02, 0x09, 0x00, 0x00, 0x02, 0x02, 0x01, 0x00, 0x02, 0x05, 0x05, 0x00, 0x03, 0x07, 0x01, 0x01
        /*0010*/ 	.byte	0x02, 0x03, 0x00, 0x00, 0x02, 0x06, 0x01, 0x00, 0x04, 0x0b, 0x08, 0x00, 0x09, 0x00, 0x00, 0x00
        /*0020*/ 	.byte	0x00, 0x00, 0x00, 0x00


//--------------------- .nv.info._Z10setLockVarPiS_S_ --------------------------
	.section	.nv.info._Z10setLockVarPiS_S_,"",@"SHT_CUDA_INFO"
	.sectionflags	@""
	.align	4


	//----- nvinfo : EIATTR_CUDA_API_VERSION
	.align		4
        /*0000*/ 	.byte	0x04, 0x37
        /*0002*/ 	.short	(.L_13 - .L_12)
.L_12:
        /*0004*/ 	.word	0x00000082


	//----- nvinfo : EIATTR_KPARAM_INFO
	.align		4
.L_13:
        /*0008*/ 	.byte	0x04, 0x17
        /*000a*/ 	.short	(.L_15 - .L_14)
.L_14:
        /*000c*/ 	.word	0x00000000
        /*0010*/ 	.short	0x0002
        /*0012*/ 	.short	0x0010
        /*0014*/ 	.byte	0x00, 0xf5, 0x21, 0x00


	//----- nvinfo : EIATTR_KPARAM_INFO
	.align		4
.L_15:
        /*0018*/ 	.byte	0x04, 0x17
        /*001a*/ 	.short	(.L_17 - .L_16)
.L_16:
        /*001c*/ 	.word	0x00000000
        /*0020*/ 	.short	0x0001
        /*0022*/ 	.short	0x0008
        /*0024*/ 	.byte	0x00, 0xf5, 0x21, 0x00


	//----- nvinfo : EIATTR_KPARAM_INFO
	.align		4
.L_17:
        /*0028*/ 	.byte	0x04, 0x17
        /*002a*/ 	.short	(.L_19 - .L_18)
.L_18:
        /*002c*/ 	.word	0x00000000
        /*0030*/ 	.short	0x0000
        /*0032*/ 	.short	0x0000
        /*0034*/ 	.byte	0x00, 0xf5, 0x21, 0x00


	//----- nvinfo : EIATTR_SPARSE_MMA_MASK
	.align		4
.L_19:
        /*0038*/ 	.byte	0x03, 0x50
        /*003a*/ 	.short	0x0000


	//----- nvinfo : EIATTR_MAXREG_COUNT
	.align		4
        /*003c*/ 	.byte	0x03, 0x1b
        /*003e*/ 	.short	0x00ff


	//----- nvinfo : EIATTR_MERCURY_ISA_VERSION
	.align		4
        /*0040*/ 	.byte	0x03, 0x5f
        /*0042*/ 	.short	0x0101


	//----- nvinfo : EIATTR_VRC_CTA_INIT_COUNT
	.align		4
        /*0044*/ 	.byte	0x02, 0x4a
	.zero		1
	.zero		1


	//----- nvinfo : EIATTR_EXIT_INSTR_OFFSETS
	.align		4
        /*0048*/ 	.byte	0x04, 0x1c
        /*004a*/ 	.short	(.L_21 - .L_20)


	//   ....[0]....
.L_20:
        /*004c*/ 	.word	0x00000090


	//   ....[1]....
        /*0050*/ 	.word	0x00000110


	//----- nvinfo : EIATTR_CBANK_PARAM_SIZE
	.align		4
.L_21:
        /*0054*/ 	.byte	0x03, 0x19
        /*0056*/ 	.short	0x0018


	//----- nvinfo : EIATTR_PARAM_CBANK
	.align		4
        /*0058*/ 	.byte	0x04, 0x0a
        /*005a*/ 	.short	(.L_23 - .L_22)
	.align		4
.L_22:
        /*005c*/ 	.word	index@(.nv.constant0._Z10setLockVarPiS_S_)
        /*0060*/ 	.short	0x0380
        /*0062*/ 	.short	0x0018


	//----- nvinfo : EIATTR_SW_WAR
	.align		4
.L_23:
        /*0064*/ 	.byte	0x04, 0x36
        /*0066*/ 	.short	(.L_25 - .L_24)
.L_24:
        /*0068*/ 	.word	0x00000008
.L_25:


//--------------------- .nv.info._Z11Insert_ElemPViPiS1_S0_S1_ --------------------------
	.section	.nv.info._Z11Insert_ElemPViPiS1_S0_S1_,"",@"SHT_CUDA_INFO"
	.sectionflags	@""
	.align	4


	//----- nvinfo : EIATTR_CUDA_API_VERSION
	.align		4
        /*0000*/ 	.byte	0x04, 0x37
        /*0002*/ 	.short	(.L_27 - .L_26)
.L_26:
        /*0004*/ 	.word	0x00000082


	//----- nvinfo : EIATTR_KPARAM_INFO
	.align		4
.L_27:
        /*0008*/ 	.byte	0x04, 0x17
        /*000a*/ 	.short	(.L_29 - .L_28)
.L_28:
        /*000c*/ 	.word	0x00000000
        /*0010*/ 	.short	0x0004
        /*0012*/ 	.short	0x0020
        /*0014*/ 	.byte	0x00, 0xf5, 0x21, 0x00


	//----- nvinfo : EIATTR_KPARAM_INFO
	.align		4
.L_29:
        /*0018*/ 	.byte	0x04, 0x17
        /*001a*/ 	.short	(.L_31 - .L_30)
.L_30:
        /*001c*/ 	.word	0x00000000
        /*0020*/ 	.short	0x0003
        /*0022*/ 	.short	0x0018
        /*0024*/ 	.byte	0x00, 0xf5, 0x21, 0x00


	//----- nvinfo : EIATTR_KPARAM_INFO
	.align		4
.L_31:
        /*0028*/ 	.byte	0x04, 0x17
        /*002a*/ 	.short	(.L_33 - .L_32)
.L_32:
        /*002c*/ 	.word	0x00000000
        /*0030*/ 	.short	0x0002
        /*0032*/ 	.short	0x0010
        /*0034*/ 	.byte	0x00, 0xf5, 0x21, 0x00


	//----- nvinfo : EIATTR_KPARAM_INFO
	.align		4
.L_33:
        /*0038*/ 	.byte	0x04, 0x17
        /*003a*/ 	.short	(.L_35 - .L_34)
.L_34:
        /*003c*/ 	.word	0x00000000
        /*0040*/ 	.short	0x0001
        /*0042*/ 	.short	0x0008
        /*0044*/ 	.byte	0x00, 0xf5, 0x21, 0x00


	//----- nvinfo : EIATTR_KPARAM_INFO
	.align		4
.L_35:
        /*0048*/ 	.byte	0x04, 0x17
        /*004a*/ 	.short	(.L_37 - .L_36)
.L_36:
        /*004c*/ 	.word	0x00000000
        /*0050*/ 	.short	0x0000
        /*0052*/ 	.short	0x0000
        /*0054*/ 	.byte	0x00, 0xf5, 0x21, 0x00


	//----- nvinfo : EIATTR_SPARSE_MMA_MASK
	.align		4
.L_37:
        /*0058*/ 	.byte	0x03, 0x50
        /*005a*/ 	.short	0x0000


	//----- nvinfo : EIATTR_MAXREG_COUNT
	.align		4
        /*005c*/ 	.byte	0x03, 0x1b
        /*005e*/ 	.short	0x00ff


	//----- nvinfo : EIATTR_MERCURY_ISA_VERSION
	.align		4
        /*0060*/ 	.byte	0x03, 0x5f
        /*0062*/ 	.short	0x0101


	//----- nvinfo : EIATTR_VRC_CTA_INIT_COUNT
	.align		4
        /*0064*/ 	.byte	0x02, 0x4a
	.zero		1
	.zero		1


	//----- nvinfo : EIATTR_EXIT_INSTR_OFFSETS
	.align		4
        /*0068*/ 	.byte	0x04, 0x1c
        /*006a*/ 	.short	(.L_39 - .L_38)


	//   ....[0]....
.L_38:
        /*006c*/ 	.word	0x00000090


	//   ....[1]....
        /*0070*/ 	.word	0x00000400


	//   ....[2]....
        /*0074*/ 	.word	0x00000450


	//   ....[3]....
        /*0078*/ 	.word	0x00000480


	//----- nvinfo : EIATTR_CRS_STACK_SIZE
	.align		4
.L_39:
        /*007c*/ 	.byte	0x04, 0x1e
        /*007e*/ 	.short	(.L_41 - .L_40)
.L_40:
        /*0080*/ 	.word	0x00000000


	//----- nvinfo : EIATTR_CBANK_PARAM_SIZE
	.align		4
.L_41:
        /*0084*/ 	.byte	0x03, 0x19
        /*0086*/ 	.short	0x0028


	//----- nvinfo : EIATTR_PARAM_CBANK
	.align		4
        /*0088*/ 	.byte	0x04, 0x0a
        /*008a*/ 	.short	(.L_43 - .L_42)
	.align		4
.L_42:
        /*008c*/ 	.word	index@(.nv.constant0._Z11Insert_ElemPViPiS1_S0_S1_)
        /*0090*/ 	.short	0x0380
        /*0092*/ 	.short	0x0028


	//----- nvinfo : EIATTR_SW_WAR
	.align		4
.L_43:
        /*0094*/ 	.byte	0x04, 0x36
        /*0096*/ 	.short	(.L_45 - .L_44)
.L_44:
        /*0098*/ 	.word	0x00000008
.L_45:


//--------------------- .nv.callgraph             --------------------------
	.section	.nv.callgraph,"",@"SHT_CUDA_CALLGRAPH"
	.align	4
	.sectionentsize	8
	.align		4
        /*0000*/ 	.word	0x00000000
	.align		4
        /*0004*/ 	.word	0xffffffff
	.align		4
        /*0008*/ 	.word	0x00000000
	.align		4
        /*000c*/ 	.word	0xfffffffe
	.align		4
        /*0010*/ 	.word	0x00000000
	.align		4
        /*0014*/ 	.word	0xfffffffd
	.align		4
        /*0018*/ 	.word	0x00000000
	.align		4
        /*001c*/ 	.word	0xfffffffc


//--------------------- .text._Z10setLockVarPiS_S_ --------------------------
	.section	.text._Z10setLockVarPiS_S_,"ax",@progbits
	.align	128
        .global         _Z10setLockVarPiS_S_
        .type           _Z10setLockVarPiS_S_,@function
        .size           _Z10setLockVarPiS_S_,(.L_x_9 - _Z10setLockVarPiS_S_)
        .other          _Z10setLockVarPiS_S_,@"STO_CUDA_ENTRY STV_DEFAULT"
_Z10setLockVarPiS_S_:
.text._Z10setLockVarPiS_S_:
[----:B------:R-:W-:Y:S08]  /*0000*/  LDC R1, c[0x0][0x37c] ;  /* 0x0000df00ff017b82 */ /* 0x000ff00000000800 */
[----:B------:R-:W0:Y:S01]  /*0010*/  LDC.64 R2, c[0x0][0x390] ;  /* 0x0000e400ff027b82 */ /* 0x000e220000000a00 */
[----:B------:R-:W0:Y:S02]  /*0020*/  LDCU.64 UR4, c[0x0][0x358] ;  /* 0x00006b00ff0477ac */ /* 0x000e240008000a00 */
[----:B0-----:R-:W2:Y:S05]  /*0030*/  LDG.E R3, desc[UR4][R2.64] ;  /* 0x0000000402037981 */ /* 0x001eaa000c1e1900 */
[----:B------:R-:W0:Y:S01]  /*0040*/  S2UR UR6, SR_CTAID.X ;  /* 0x00000000000679c3 */ /* 0x000e220000002500 */
[----:B------:R-:W0:Y:S07]  /*0050*/  S2R R5, SR_TID.X ;  /* 0x0000000000057919 */ /* 0x000e2e0000002100 */
[----:B------:R-:W0:Y:S02]  /*0060*/  LDC R0, c[0x0][0x360] ;  /* 0x0000d800ff007b82 */ /* 0x000e240000000800 */
[----:B0-----:R-:W-:-:S05]  /*0070*/  IMAD R0, R0, UR6, R5 ;  /* 0x0000000600007c24 */ /* 0x001fca000f8e0205 */
[----:B--2---:R-:W-:-:S13]  /*0080*/  ISETP.GE.AND P0, PT, R0, R3, PT ;  /* 0x000000030000720c */ /* 0x004fda0003f06270 */
[----:B------:R-:W-:Y:S05]  /*0090*/  @P0 EXIT ;  /* 0x000000000000094d */ /* 0x000fea0003800000 */
[----:B------:R-:W0:Y:S08]  /*00a0*/  LDC.64 R2, c[0x0][0x380] ;  /* 0x0000e000ff027b82 */ /* 0x000e300000000a00 */
[----:B------:R-:W1:Y:S01]  /*00b0*/  LDC.64 R4, c[0x0][0x388] ;  /* 0x0000e200ff047b82 */ /* 0x000e620000000a00 */
[----:B0-----:R-:W2:Y:S01]  /*00c0*/  LDG.E R3, desc[UR4][R2.64] ;  /* 0x0000000402037981 */ /* 0x001ea2000c1e1900 */
[----:B------:R-:W-:Y:S01]  /*00d0*/  HFMA2 R9, -RZ, RZ, 0, 5.9604644775390625e-08 ;  /* 0x00000001ff097431 */ /* 0x000fe200000001ff */
[----:B--2---:R-:W-:-:S05]  /*00e0*/  IADD3 R7, PT, PT, R0, R3, RZ ;  /* 0x0000000300077210 */ /* 0x004fca0007ffe0ff */
[----:B-1----:R-:W-:-:S05]  /*00f0*/  IMAD.WIDE R4, R7, 0x4, R4 ;  /* 0x0000000407047825 */ /* 0x002fca00078e0204 */
[----:B------:R-:W-:Y:S01]  /*0100*/  STG.E desc[UR4][R4.64], R9 ;  /* 0x0000000904007986 */ /* 0x000fe2000c101904 */
[----:B------:R-:W-:Y:S05]  /*0110*/  EXIT ;  /* 0x000000000000794d */ /* 0x000fea0003800000 */
.L_x_0:
[----:B------:R-:W-:-:S00]  /*0120*/  BRA `(.L_x_0) ;  /* 0xfffffffc00fc7947 */ /* 0x000fc0000383ffff */
[----:B------:R-:W-:-:S00]  /*0130*/  NOP ;  /* 0x0000000000007918 */ /* 0x000fc00000000000 */
        /* <DEDUP_REMOVED lines=12> */
.L_x_9:


//--------------------- .text._Z11Insert_ElemPViPiS1_S0_S1_ --------------------------
	.section	.text._Z11Insert_ElemPViPiS1_S0_S1_,"ax",@progbits
	.align	128
        .global         _Z11Insert_ElemPViPiS1_S0_S1_
        .type           _Z11Insert_ElemPViPiS1_S0_S1_,@function
        .size           _Z11Insert_ElemPViPiS1_S0_S1_,(.L_x_10 - _Z11Insert_ElemPViPiS1_S0_S1_)
        .other          _Z11Insert_ElemPViPiS1_S0_S1_,@"STO_CUDA_ENTRY STV_DEFAULT"
_Z11Insert_ElemPViPiS1_S0_S1_:
.text._Z11Insert_ElemPViPiS1_S0_S1_:
        /* <DEDUP_REMOVED lines=10> */
[----:B------:R-:W0:Y:S01]  /*00a0*/  LDC.64 R4, c[0x0][0x388] ;  /* 0x0000e200ff047b82 */ /* 0x000e220000000a00 */
[----:B------:R-:W-:-:S07]  /*00b0*/  IMAD.MOV.U32 R9, RZ, RZ, 0x3f2 ;  /* 0x000003f2ff097424 */ /* 0x000fce00078e00ff */
[----:B------:R-:W1:Y:S01]  /*00c0*/  LDC.64 R2, c[0x0][0x390] ;  /* 0x0000e400ff027b82 */ /* 0x000e620000000a00 */
[----:B0-----:R-:W-:-:S07]  /*00d0*/  IMAD.WIDE R4, R7, 0x4, R4 ;  /* 0x0000000407047825 */ /* 0x001fce00078e0204 */
[----:B------:R-:W0:Y:S01]  /*00e0*/  LDC.64 R6, c[0x0][0x380] ;  /* 0x0000e000ff067b82 */ /* 0x000e220000000a00 */
[----:B-1----:R-:W0:Y:S04]  /*00f0*/  ATOMG.E.INC.STRONG.GPU PT, R9, desc[UR4][R2.64], R9 ;  /* 0x80000009020979a8 */ /* 0x002e2800099ef104 */
[----:B------:R-:W2:Y:S01]  /*0100*/  LDG.E R5, desc[UR4][R4.64] ;  /* 0x0000000404057981 */ /* 0x000ea2000c1e1900 */
[C---:B0-----:R-:W-:Y:S01]  /*0110*/  IMAD.WIDE R6, R9.reuse, 0x4, R6 ;  /* 0x0000000409067825 */ /* 0x041fe200078e0206 */
[----:B------:R-:W-:-:S04]  /*0120*/  ISETP.NE.AND P0, PT, R9, RZ, PT ;  /* 0x000000ff0900720c */ /* 0x000fc80003f05270 */
[----:B--2---:R0:W-:Y:S09]  /*0130*/  STG.E.STRONG.SYS desc[UR4][R6.64], R5 ;  /* 0x0000000506007986 */ /* 0x0041f2000c115904 */
[----:B------:R-:W-:Y:S05]  /*0140*/  @!P0 BRA `(.L_x_1) ;  /* 0x0000000000c48947 */ /* 0x000fea0003800000 */
[----:B------:R-:W1:Y:S01]  /*0150*/  LDC.64 R2, c[0x0][0x398] ;  /* 0x0000e600ff027b82 */ /* 0x000e620000000a00 */
[----:B------:R-:W-:Y:S01]  /*0160*/  IMAD.MOV.U32 R11, RZ, RZ, R9 ;  /* 0x000000ffff0b7224 */ /* 0x000fe200078e0009 */
[----:B------:R-:W-:Y:S04]  /*0170*/  BSSY.RECONVERGENT B0, `(.L_x_2) ;  /* 0x000002a000007945 */ /* 0x000fe80003800200 */
[----:B------:R-:W-:-:S04]  /*0180*/  IADD3 R0, PT, PT, R11, -0x1, RZ ;  /* 0xffffffff0b007810 */ /* 0x000fc80007ffe0ff */
[----:B------:R-:W-:-:S04]  /*0190*/  LEA.HI R0, R0, R0, RZ, 0x1 ;  /* 0x0000000000007211 */ /* 0x000fc800078f08ff */
[----:B------:R-:W-:-:S07]  /*01a0*/  SHF.R.S32.HI R13, RZ, 0x1, R0 ;  /* 0x00000001ff0d7819 */ /* 0x000fce0000011400 */
.L_x_7:
[----:B0-----:R-:W-:Y:S02]  /*01b0*/  HFMA2 R6, -RZ, RZ, 0, 0 ;  /* 0x00000000ff067431 */ /* 0x001fe400000001ff */
[----:B-1----:R-:W-:Y:S01]  /*01c0*/  IMAD.WIDE R4, R13, 0x4, R2 ;  /* 0x000000040d047825 */ /* 0x002fe200078e0202 */
[----:B------:R-:W-:Y:S05]  /*01d0*/  YIELD ;  /* 0x0000000000007946 */ /* 0x000fea0003800000 */
[----:B------:R-:W-:-:S05]  /*01e0*/  IMAD.MOV.U32 R7, RZ, RZ, 0x1 ;  /* 0x00000001ff077424 */ /* 0x000fca00078e00ff */
[----:B------:R-:W2:Y:S01]  /*01f0*/  ATOMG.E.CAS.STRONG.GPU PT, R0, [R4], R6, R7 ;  /* 0x00000006040073a9 */ /* 0x000ea200001ee107 */
[----:B------:R-:W-:Y:S01]  /*0200*/  BSSY.RELIABLE B1, `(.L_x_3) ;  /* 0x000001c000017945 */ /* 0x000fe20003800100 */
[----:B--2---:R-:W-:-:S13]  /*0210*/  ISETP.NE.AND P0, PT, R0, RZ, PT ;  /* 0x000000ff0000720c */ /* 0x004fda0003f05270 */
[----:B------:R-:W-:Y:S05]  /*0220*/  @P0 BRA `(.L_x_4) ;  /* 0x0000000000640947 */ /* 0x000fea0003800000 */
[----:B------:R-:W0:Y:S02]  /*0230*/  LDC.64 R8, c[0x0][0x380] ;  /* 0x0000e000ff087b82 */ /* 0x000e240000000a00 */
[----:B0-----:R-:W-:-:S04]  /*0240*/  IMAD.WIDE R6, R13, 0x4, R8 ;  /* 0x000000040d067825 */ /* 0x001fc800078e0208 */
[----:B------:R-:W-:Y:S01]  /*0250*/  IMAD.WIDE R8, R11, 0x4, R8 ;  /* 0x000000040b087825 */ /* 0x000fe200078e0208 */
[----:B------:R-:W2:Y:S04]  /*0260*/  LDG.E.STRONG.SYS R0, desc[UR4][R6.64] ;  /* 0x0000000406007981 */ /* 0x000ea8000c1f5900 */
[----:B------:R-:W2:Y:S02]  /*0270*/  LDG.E.STRONG.SYS R15, desc[UR4][R8.64] ;  /* 0x00000004080f7981 */ /* 0x000ea4000c1f5900 */
[----:B--2---:R-:W-:-:S13]  /*0280*/  ISETP.GT.AND P0, PT, R0, R15, PT ;  /* 0x0000000f0000720c */ /* 0x004fda0003f04270 */
[----:B------:R-:W-:Y:S05]  /*0290*/  @!P0 BREAK.RELIABLE B1 ;  /* 0x0000000000018942 */ /* 0x000fea0003800100 */
[----:B------:R-:W-:Y:S05]  /*02a0*/  @!P0 BRA `(.L_x_5) ;  /* 0x0000000000588947 */ /* 0x000fea0003800000 */
[----:B------:R-:W2:Y:S04]  /*02b0*/  LDG.E.STRONG.SYS R5, desc[UR4][R6.64] ;  /* 0x0000000406057981 */ /* 0x000ea8000c1f5900 */
[----:B------:R-:W3:Y:S04]  /*02c0*/  LDG.E.STRONG.SYS R15, desc[UR4][R8.64] ;  /* 0x00000004080f7981 */ /* 0x000ee8000c1f5900 */
[----:B---3--:R-:W-:Y:S04]  /*02d0*/  STG.E.STRONG.SYS desc[UR4][R6.64], R15 ;  /* 0x0000000f06007986 */ /* 0x008fe8000c115904 */
[----:B--2---:R0:W-:Y:S01]  /*02e0*/  STG.E.STRONG.SYS desc[UR4][R8.64], R5 ;  /* 0x0000000508007986 */ /* 0x0041e2000c115904 */
[----:B------:R-:W-:Y:S06]  /*02f0*/  MEMBAR.SC.GPU ;  /* 0x0000000000007992 */ /* 0x000fec0000002000 */
[----:B------:R-:W-:-:S00]  /*0300*/  ERRBAR ;  /* 0x00000000000079ab */ /* 0x000fc00000000000 */
[----:B------:R-:W-:Y:S06]  /*0310*/  CGAERRBAR ;  /* 0x00000000000075ab */ /* 0x000fec0000000000 */
[----:B------:R-:W-:Y:S01]  /*0320*/  CCTL.IVALL ;  /* 0x00000000ff00798f */ /* 0x000fe20002000000 */
[----:B0-----:R-:W-:Y:S01]  /*0330*/  IMAD.WIDE R4, R11, 0x4, R2 ;  /* 0x000000040b047825 */ /* 0x001fe200078e0202 */
[C---:B------:R-:W-:Y:S02]  /*0340*/  ISETP.NE.AND P0, PT, R13.reuse, RZ, PT ;  /* 0x000000ff0d00720c */ /* 0x040fe40003f05270 */
[----:B------:R-:W-:Y:S01]  /*0350*/  MOV R11, R13 ;  /* 0x0000000d000b7202 */ /* 0x000fe20000000f00 */
[----:B------:R-:W-:Y:S01]  /*0360*/  VIADD R0, R13, 0xffffffff ;  /* 0xffffffff0d007836 */ /* 0x000fe20000000000 */
[----:B------:R0:W-:Y:S04]  /*0370*/  STG.E.STRONG.SYS desc[UR4][R4.64], RZ ;  /* 0x000000ff04007986 */ /* 0x0001e8000c115904 */
[----:B------:R-:W-:-:S04]  /*0380*/  LEA.HI R0, R0, R0, RZ, 0x1 ;  /* 0x0000000000007211 */ /* 0x000fc800078f08ff */
[----:B------:R-:W-:-:S04]  /*0390*/  SHF.R.S32.HI R0, RZ, 0x1, R0 ;  /* 0x00000001ff007819 */ /* 0x000fc80000011400 */
[----:B------:R-:W-:Y:S01]  /*03a0*/  MOV R13, R0 ;  /* 0x00000000000d7202 */ /* 0x000fe20000000f00 */
[----:B0-----:R-:W-:Y:S06]  /*03b0*/  @!P0 BRA `(.L_x_6) ;  /* 0x0000000000088947 */ /* 0x001fec0003800000 */
.L_x_4:
[----:B------:R-:W-:Y:S05]  /*03c0*/  BSYNC.RELIABLE B1 ;  /* 0x0000000000017941 */ /* 0x000fea0003800100 */
.L_x_3:
[----:B------:R-:W-:Y:S05]  /*03d0*/  BRA `(.L_x_7) ;  /* 0xfffffffc00747947 */ /* 0x000fea000383ffff */
.L_x_6:
[----:B------:R-:W0:Y:S02]  /*03e0*/  LDC.64 R2, c[0x0][0x398] ;  /* 0x0000e600ff027b82 */ /* 0x000e240000000a00 */
[----:B0-----:R-:W-:Y:S01]  /*03f0*/  STG.E.STRONG.SYS desc[UR4][R2.64], RZ ;  /* 0x000000ff02007986 */ /* 0x001fe2000c115904 */
[----:B------:R-:W-:Y:S05]  /*0400*/  EXIT ;  /* 0x000000000000794d */ /* 0x000fea0003800000 */
.L_x_5:
[----:B------:R-:W-:Y:S05]  /*0410*/  BSYNC.RECONVERGENT B0 ;  /* 0x0000000000007941 */ /* 0x000fea0003800200 */
.L_x_2:
[----:B------:R-:W-:-:S05]  /*0420*/  IMAD.WIDE R2, R11, 0x4, R2 ;  /* 0x000000040b027825 */ /* 0x000fca00078e0202 */
[----:B------:R-:W-:Y:S04]  /*0430*/  STG.E.STRONG.SYS desc[UR4][R2.64], RZ ;  /* 0x000000ff02007986 */ /* 0x000fe8000c115904 */
[----:B------:R-:W-:Y:S01]  /*0440*/  STG.E.STRONG.SYS desc[UR4][R4.64], RZ ;  /* 0x000000ff04007986 */ /* 0x000fe2000c115904 */
[----:B------:R-:W-:Y:S05]  /*0450*/  EXIT ;  /* 0x000000000000794d */ /* 0x000fea0003800000 */
.L_x_1:
[----:B------:R-:W1:Y:S02]  /*0460*/  LDC.64 R2, c[0x0][0x398] ;  /* 0x0000e600ff027b82 */ /* 0x000e640000000a00 */
[----:B-1----:R-:W-:Y:S01]  /*0470*/  STG.E.STRONG.SYS desc[UR4][R2.64], RZ ;  /* 0x000000ff02007986 */ /* 0x002fe2000c115904 */
[----:B------:R-:W-:Y:S05]  /*0480*/  EXIT ;  /* 0x000000000000794d */ /* 0x000fea0003800000 */
.L_x_8:
        /* <DEDUP_REMOVED lines=15> */
.L_x_10:


//--------------------- .nv.shared.reserved.0     --------------------------
	.section	.nv.shared.reserved.0,"aw",@nobits
	.weak		__nv_reservedSMEM_offset_0_alias
	.size		__nv_reservedSMEM_offset_0_alias, 0, 64
	.other		__nv_reservedSMEM_offset_0_alias,@"STO_CUDA_RESERVED_SHARED STV_DEFAULT"
__nv_reservedSMEM_offset_0_alias:
	.zero		0
	.zero		64


//--------------------- .nv.constant0._Z10setLockVarPiS_S_ --------------------------
	.section	.nv.constant0._Z10setLockVarPiS_S_,"a",@progbits
	.sectionflags	@""
	.align	4
.nv.constant0._Z10setLockVarPiS_S_:
	.zero		920


//--------------------- .nv.constant0._Z11Insert_ElemPViPiS1_S0_S1_ --------------------------
	.section	.nv.constant0._Z11Insert_ElemPViPiS1_S0_S1_,"a",@progbits
	.sectionflags	@""
	.align	4
.nv.constant0._Z11Insert_ElemPViPiS1_S0_S1_:
	.zero		936


//--------------------- SYMBOLS --------------------------

	.type		.nv.reservedSmem.offset0,@object
	.size		.nv.reservedSmem.offset0,0x4
